//
// Generated by NVIDIA NVVM Compiler
//
// Compiler Build ID: CL-36424714
// Cuda compilation tools, release 13.0, V13.0.88
// Based on NVVM 20.0.0
//

.version 9.0
.target sm_100
.address_size 64

	// .globl	_Z13ReduceThreadsPfS_
.extern .shared .align 16 .b8 temp[];

.visible .entry _Z13ReduceThreadsPfS_(
	.param .u64 .ptr .align 1 _Z13ReduceThreadsPfS__param_0,
	.param .u64 .ptr .align 1 _Z13ReduceThreadsPfS__param_1
)
{
	.reg .pred 	%p<5>;
	.reg .b32 	%r<18>;
	.reg .b32 	%f<3>;
	.reg .b64 	%rd<9>;

	ld.param.u64 	%rd2, [_Z13ReduceThreadsPfS__param_0];
	ld.param.u64 	%rd1, [_Z13ReduceThreadsPfS__param_1];
	cvta.to.global.u64 	%rd3, %rd2;
	mov.u32 	%r1, %tid.x;
	mov.u32 	%r2, %ctaid.x;
	mov.u32 	%r17, %ntid.x;
	mad.lo.s32 	%r7, %r2, %r17, %r1;
	mul.wide.s32 	%rd4, %r7, 4;
	add.s64 	%rd5, %rd3, %rd4;
	ld.global.f32 	%f1, [%rd5];
	cvt.rzi.u32.f32 	%r8, %f1;
	shl.b32 	%r9, %r1, 2;
	mov.u32 	%r10, temp;
	add.s32 	%r4, %r10, %r9;
	st.shared.u32 	[%r4], %r8;
	bar.sync 	0;
	setp.lt.u32 	%p1, %r17, 2;
	@%p1 bra 	$L__BB0_4;
$L__BB0_1:
	shr.u32 	%r6, %r17, 1;
	setp.ge.u32 	%p2, %r1, %r6;
	@%p2 bra 	$L__BB0_3;
	shl.b32 	%r11, %r6, 2;
	add.s32 	%r12, %r4, %r11;
	ld.shared.u32 	%r13, [%r12];
	ld.shared.u32 	%r14, [%r4];
	add.s32 	%r15, %r14, %r13;
	st.shared.u32 	[%r4], %r15;
$L__BB0_3:
	bar.sync 	0;
	setp.gt.u32 	%p3, %r17, 3;
	mov.u32 	%r17, %r6;
	@%p3 bra 	$L__BB0_1;
$L__BB0_4:
	setp.ne.s32 	%p4, %r1, 0;
	@%p4 bra 	$L__BB0_6;
	ld.shared.u32 	%r16, [temp];
	cvt.rn.f32.u32 	%f2, %r16;
	cvta.to.global.u64 	%rd6, %rd1;
	mul.wide.u32 	%rd7, %r2, 4;
	add.s64 	%rd8, %rd6, %rd7;
	st.global.f32 	[%rd8], %f2;
$L__BB0_6:
	ret;

}


// ===== COMPILED SASS (sm_100) =====

	.target	sm_100

	.elftype	@"ET_EXEC"


//--------------------- .note.nv.tkinfo           --------------------------
	.section	.note.nv.tkinfo,"",@"SHT_NOTE"
	.sectionflags	@"SHF_NOTE_NV_TKINFO"
	.tkinfo
        /*0018*/ 	.word	0x00000002
        /*0030*/ 	.string	""
        /*0030*/ 	.string	"ptxas"
        /*0030*/ 	.string	"Cuda compilation tools, release 13.0, V13.0.88"
        /*0030*/ 	.string	"Build cuda_13.0.r13.0/compiler.36424714_0"
        /*0030*/ 	.string	"-arch sm_100 -m 64 "



//--------------------- .note.nv.cuinfo           --------------------------
	.section	.note.nv.cuinfo,"",@"SHT_NOTE"
	.sectionflags	@"SHF_NOTE_NV_CUINFO"
        /*0018*/ 	.short	0x0002
        /*001a*/ 	.short	0x0064
        /*001c*/ 	.short	0x0082
	.zero		2


//--------------------- .nv.info                  --------------------------
	.section	.nv.info,"",@"SHT_CUDA_INFO"
	.align	4


	//----- nvinfo : EIATTR_REGCOUNT
	.align		4
        /*0000*/ 	.byte	0x04, 0x2f
        /*0002*/ 	.short	(.L_1 - .L_0)
	.align		4
.L_0:
        /*0004*/ 	.word	index@(_Z13ReduceThreadsPfS_)
        /*0008*/ 	.word	0x0000000b


	//----- nvinfo : EIATTR_FRAME_SIZE
	.align		4
.L_1:
        /*000c*/ 	.byte	0x04, 0x11
        /*000e*/ 	.short	(.L_3 - .L_2)
	.align		4
.L_2:
        /*0010*/ 	.word	index@(_Z13ReduceThreadsPfS_)
        /*0014*/ 	.word	0x00000000


	//----- nvinfo : EIATTR_MIN_STACK_SIZE
	.align		4
.L_3:
        /*0018*/ 	.byte	0x04, 0x12
        /*001a*/ 	.short	(.L_5 - .L_4)
	.align		4
.L_4:
        /*001c*/ 	.word	index@(_Z13ReduceThreadsPfS_)
        /*0020*/ 	.word	0x00000000
.L_5:


//--------------------- .nv.compat                --------------------------
	.section	.nv.compat,"",@"SHT_CUDA_COMPAT_INFO"
	.align	4
        /*0000*/ 	.byte	0x02, 0x09, 0x00, 0x00, 0x02, 0x02, 0x01, 0x00, 0x02, 0x05, 0x05, 0x00, 0x03, 0x07, 0x01, 0x01
        /*0010*/ 	.byte	0x02, 0x03, 0x00, 0x00, 0x02, 0x06, 0x01, 0x00, 0x04, 0x0b, 0x08, 0x00, 0x09, 0x00, 0x00, 0x00
        /*0020*/ 	.byte	0x00, 0x00, 0x00, 0x00


//--------------------- .nv.info._Z13ReduceThreadsPfS_ --------------------------
	.section	.nv.info._Z13ReduceThreadsPfS_,"",@"SHT_CUDA_INFO"
	.sectionflags	@""
	.align	4


	//----- nvinfo : EIATTR_CUDA_API_VERSION
	.align		4
        /*0000*/ 	.byte	0x04, 0x37
        /*0002*/ 	.short	(.L_7 - .L_6)
.L_6:
        /*0004*/ 	.word	0x00000082


	//----- nvinfo : EIATTR_KPARAM_INFO
	.align		4
.L_7:
        /*0008*/ 	.byte	0x04, 0x17
        /*000a*/ 	.short	(.L_9 - .L_8)
.L_8:
        /*000c*/ 	.word	0x00000000
        /*0010*/ 	.short	0x0001
        /*0012*/ 	.short	0x0008
        /*0014*/ 	.byte	0x00, 0xf5, 0x21, 0x00


	//----- nvinfo : EIATTR_KPARAM_INFO
	.align		4
.L_9:
        /*0018*/ 	.byte	0x04, 0x17
        /*001a*/ 	.short	(.L_11 - .L_10)
.L_10:
        /*001c*/ 	.word	0x00000000
        /*0020*/ 	.short	0x0000
        /*0022*/ 	.short	0x0000
        /*0024*/ 	.byte	0x00, 0xf5, 0x21, 0x00


	//----- nvinfo : EIATTR_SPARSE_MMA_MASK
	.align		4
.L_11:
        /*0028*/ 	.byte	0x03, 0x50
        /*002a*/ 	.short	0x0000


	//----- nvinfo : EIATTR_MAXREG_COUNT
	.align		4
        /*002c*/ 	.byte	0x03, 0x1b
        /*002e*/ 	.short	0x00ff


	//----- nvinfo : EIATTR_NUM_BARRIERS
	.align		4
        /*0030*/ 	.byte	0x02, 0x4c
        /*0032*/ 	.byte	0x01
	.zero		1


	//----- nvinfo : EIATTR_MERCURY_ISA_VERSION
	.align		4
        /*0034*/ 	.byte	0x03, 0x5f
        /*0036*/ 	.short	0x0101


	//----- nvinfo : EIATTR_VRC_CTA_INIT_COUNT
	.align		4
        /*0038*/ 	.byte	0x02, 0x4a
	.zero		1
	.zero		1


	//----- nvinfo : EIATTR_EXIT_INSTR_OFFSETS
	.align		4
        /*003c*/ 	.byte	0x04, 0x1c
        /*003e*/ 	.short	(.L_13 - .L_12)


	//   ....[0]....
.L_12:
        /*0040*/ 	.word	0x000001f0


	//   ....[1]....
        /*0044*/ 	.word	0x00000280


	//----- nvinfo : EIATTR_CBANK_PARAM_SIZE
	.align		4
.L_13:
        /*0048*/ 	.byte	0x03, 0x19
        /*004a*/ 	.short	0x0010


	//----- nvinfo : EIATTR_PARAM_CBANK
	.align		4
        /*004c*/ 	.byte	0x04, 0x0a
        /*004e*/ 	.short	(.L_15 - .L_14)
	.align		4
.L_14:
        /*0050*/ 	.word	index@(.nv.constant0._Z13ReduceThreadsPfS_)
        /*0054*/ 	.short	0x0380
        /*0056*/ 	.short	0x0010


	//----- nvinfo : EIATTR_SW_WAR
	.align		4
.L_15:
        /*0058*/ 	.byte	0x04, 0x36
        /*005a*/ 	.short	(.L_17 - .L_16)
.L_16:
        /*005c*/ 	.word	0x00000008
.L_17:


//--------------------- .nv.callgraph             --------------------------
	.section	.nv.callgraph,"",@"SHT_CUDA_CALLGRAPH"
	.align	4
	.sectionentsize	8
	.align		4
        /*0000*/ 	.word	0x00000000
	.align		4
        /*0004*/ 	.word	0xffffffff
	.align		4
        /*0008*/ 	.word	0x00000000
	.align		4
        /*000c*/ 	.word	0xfffffffe
	.align		4
        /*0010*/ 	.word	0x00000000
	.align		4
        /*0014*/ 	.word	0xfffffffd
	.align		4
        /*0018*/ 	.word	0x00000000
	.align		4
        /*001c*/ 	.word	0xfffffffc


//--------------------- .text._Z13ReduceThreadsPfS_ --------------------------
	.section	.text._Z13ReduceThreadsPfS_,"ax",@progbits
	.align	128
        .global         _Z13ReduceThreadsPfS_
        .type           _Z13ReduceThreadsPfS_,@function
        .size           _Z13ReduceThreadsPfS_,(.L_x_3 - _Z13ReduceThreadsPfS_)
        .other          _Z13ReduceThreadsPfS_,@"STO_CUDA_ENTRY STV_DEFAULT"
_Z13ReduceThreadsPfS_:
.text._Z13ReduceThreadsPfS_:
[----:B------:R-:W-:Y:S01]  /*0000*/  LDC R1, c[0x0][0x37c] ;  /* 0x0000df00ff017b82 */ /* 0x000fe20000000800 */
[----:B------:R-:W0:Y:S07]  /*0010*/  S2R R6, SR_TID.X ;  /* 0x0000000000067919 */ /* 0x000e2e0000002100 */
[----:B------:R-:W1:Y:S01]  /*0020*/  LDC.64 R2, c[0x0][0x380] ;  /* 0x0000e000ff027b82 */ /* 0x000e620000000a00 */
[----:B------:R-:W0:Y:S01]  /*0030*/  LDCU UR8, c[0x0][0x360] ;  /* 0x00006c00ff0877ac */ /* 0x000e220008000800 */
[----:B------:R-:W0:Y:S01]  /*0040*/  S2R R7, SR_CTAID.X ;  /* 0x0000000000077919 */ /* 0x000e220000002500 */
[----:B------:R-:W2:Y:S01]  /*0050*/  LDCU.64 UR6, c[0x0][0x358] ;  /* 0x00006b00ff0677ac */ /* 0x000ea20008000a00 */
[----:B0-----:R-:W-:-:S04]  /*0060*/  IMAD R5, R7, UR8, R6 ;  /* 0x0000000807057c24 */ /* 0x001fc8000f8e0206 */
[----:B-1----:R-:W-:-:S06]  /*0070*/  IMAD.WIDE R2, R5, 0x4, R2 ;  /* 0x0000000405027825 */ /* 0x002fcc00078e0202 */
[----:B--2---:R-:W2:Y:S01]  /*0080*/  LDG.E R2, desc[UR6][R2.64] ;  /* 0x0000000602027981 */ /* 0x004ea2000c1e1900 */
[----:B------:R-:W0:Y:S01]  /*0090*/  S2UR UR5, SR_CgaCtaId ;  /* 0x00000000000579c3 */ /* 0x000e220000008800 */
[----:B------:R-:W-:Y:S01]  /*00a0*/  UMOV UR4, 0x400 ;  /* 0x0000040000047882 */ /* 0x000fe20000000000 */
[----:B------:R-:W-:Y:S01]  /*00b0*/  UISETP.GE.U32.AND UP0, UPT, UR8, 0x2, UPT ;  /* 0x000000020800788c */ /* 0x000fe2000bf06070 */
[----:B------:R-:W-:Y:S01]  /*00c0*/  ISETP.NE.AND P0, PT, R6, RZ, PT ;  /* 0x000000ff0600720c */ /* 0x000fe20003f05270 */
[----:B0-----:R-:W-:-:S06]  /*00d0*/  ULEA UR4, UR5, UR4, 0x18 ;  /* 0x0000000405047291 */ /* 0x001fcc000f8ec0ff */
[----:B------:R-:W-:Y:S01]  /*00e0*/  LEA R5, R6, UR4, 0x2 ;  /* 0x0000000406057c11 */ /* 0x000fe2000f8e10ff */
[----:B--2---:R-:W0:Y:S04]  /*00f0*/  F2I.U32.TRUNC.NTZ R0, R2 ;  /* 0x0000000200007305 */ /* 0x004e28000020f000 */
[----:B0-----:R0:W-:Y:S01]  /*0100*/  STS [R5], R0 ;  /* 0x0000000005007388 */ /* 0x0011e20000000800 */
[----:B------:R-:W-:Y:S06]  /*0110*/  BAR.SYNC.DEFER_BLOCKING 0x0 ;  /* 0x0000000000007b1d */ /* 0x000fec0000010000 */
[----:B------:R-:W-:Y:S05]  /*0120*/  BRA.U !UP0, `(.L_x_0) ;  /* 0x0000000108307547 */ /* 0x000fea000b800000 */
[----:B0-----:R-:W-:-:S07]  /*0130*/  IMAD.U32 R0, RZ, RZ, UR8 ;  /* 0x00000008ff007e24 */ /* 0x001fce000f8e00ff */
.L_x_1:
[----:B------:R-:W-:-:S04]  /*0140*/  SHF.R.U32.HI R8, RZ, 0x1, R0 ;  /* 0x00000001ff087819 */ /* 0x000fc80000011600 */
[----:B------:R-:W-:-:S13]  /*0150*/  ISETP.GE.U32.AND P1, PT, R6, R8, PT ;  /* 0x000000080600720c */ /* 0x000fda0003f26070 */
[----:B------:R-:W-:Y:S01]  /*0160*/  @!P1 IMAD R2, R8, 0x4, R5 ;  /* 0x0000000408029824 */ /* 0x000fe200078e0205 */
[----:B------:R-:W-:Y:S05]  /*0170*/  @!P1 LDS R3, [R5] ;  /* 0x0000000005039984 */ /* 0x000fea0000000800 */
[----:B------:R-:W0:Y:S02]  /*0180*/  @!P1 LDS R2, [R2] ;  /* 0x0000000002029984 */ /* 0x000e240000000800 */
[----:B0-----:R-:W-:-:S05]  /*0190*/  @!P1 IADD3 R4, PT, PT, R2, R3, RZ ;  /* 0x0000000302049210 */ /* 0x001fca0007ffe0ff */
[----:B------:R1:W-:Y:S01]  /*01a0*/  @!P1 STS [R5], R4 ;  /* 0x0000000405009388 */ /* 0x0003e20000000800 */
[----:B------:R-:W-:Y:S01]  /*01b0*/  BAR.SYNC.DEFER_BLOCKING 0x0 ;  /* 0x0000000000007b1d */ /* 0x000fe20000010000 */
[----:B------:R-:W-:Y:S01]  /*01c0*/  ISETP.GT.U32.AND P1, PT, R0, 0x3, PT ;  /* 0x000000030000780c */ /* 0x000fe20003f24070 */
[----:B------:R-:W-:-:S12]  /*01d0*/  IMAD.MOV.U32 R0, RZ, RZ, R8 ;  /* 0x000000ffff007224 */ /* 0x000fd800078e0008 */
[----:B-1----:R-:W-:Y:S05]  /*01e0*/  @P1 BRA `(.L_x_1) ;  /* 0xfffffffc00d41947 */ /* 0x002fea000383ffff */
.L_x_0:
[----:B------:R-:W-:Y:S05]  /*01f0*/  @P0 EXIT ;  /* 0x000000000000094d */ /* 0x000fea0003800000 */
[----:B------:R-:W1:Y:S01]  /*0200*/  S2UR UR5, SR_CgaCtaId ;  /* 0x00000000000579c3 */ /* 0x000e620000008800 */
[----:B------:R-:W-:-:S07]  /*0210*/  UMOV UR4, 0x400 ;  /* 0x0000040000047882 */ /* 0x000fce0000000000 */
[----:B------:R-:W2:Y:S01]  /*0220*/  LDC.64 R2, c[0x0][0x388] ;  /* 0x0000e200ff027b82 */ /* 0x000ea20000000a00 */
[----:B-1----:R-:W-:Y:S01]  /*0230*/  ULEA UR4, UR5, UR4, 0x18 ;  /* 0x0000000405047291 */ /* 0x002fe2000f8ec0ff */
[----:B--2---:R-:W-:-:S08]  /*0240*/  IMAD.WIDE.U32 R2, R7, 0x4, R2 ;  /* 0x0000000407027825 */ /* 0x004fd000078e0002 */
[----:B0-----:R-:W0:Y:S02]  /*0250*/  LDS R0, [UR4] ;  /* 0x00000004ff007984 */ /* 0x001e240008000800 */
[----:B0-----:R-:W-:-:S05]  /*0260*/  I2FP.F32.U32 R5, R0 ;  /* 0x0000000000057245 */ /* 0x001fca0000201000 */
[----:B------:R-:W-:Y:S01]  /*0270*/  STG.E desc[UR6][R2.64], R5 ;  /* 0x0000000502007986 */ /* 0x000fe2000c101906 */
[----:B------:R-:W-:Y:S05]  /*0280*/  EXIT ;  /* 0x000000000000794d */ /* 0x000fea0003800000 */
.L_x_2:
[----:B------:R-:W-:-:S00]  /*0290*/  BRA `(.L_x_2) ;  /* 0xfffffffc00fc7947 */ /* 0x000fc0000383ffff */
[----:B------:R-:W-:-:S00]  /*02a0*/  NOP ;  /* 0x0000000000007918 */ /* 0x000fc00000000000 */
        /* <DEDUP_REMOVED lines=13> */
.L_x_3:


//--------------------- .nv.shared._Z13ReduceThreadsPfS_ --------------------------
	.section	.nv.shared._Z13ReduceThreadsPfS_,"aw",@nobits
	.sectionflags	@""
	.align	16
	.zero		1024


//--------------------- .nv.shared.reserved.0     --------------------------
	.section	.nv.shared.reserved.0,"aw",@nobits
	.weak		__nv_reservedSMEM_offset_0_alias
	.size		__nv_reservedSMEM_offset_0_alias, 0, 64
	.other		__nv_reservedSMEM_offset_0_alias,@"STO_CUDA_RESERVED_SHARED STV_DEFAULT"
__nv_reservedSMEM_offset_0_alias:
	.zero		0
	.zero		64


//--------------------- .nv.constant0._Z13ReduceThreadsPfS_ --------------------------
	.section	.nv.constant0._Z13ReduceThreadsPfS_,"a",@progbits
	.sectionflags	@""
	.align	4
.nv.constant0._Z13ReduceThreadsPfS_:
	.zero		912


//--------------------- SYMBOLS --------------------------

	.type		.nv.reservedSmem.offset0,@object
	.size		.nv.reservedSmem.offset0,0x4
	.type		.nv.reservedSmem.cap,@object
	.size		.nv.reservedSmem.cap,0x4
